//
// Generated by NVIDIA NVVM Compiler
//
// Compiler Build ID: CL-36424714
// Cuda compilation tools, release 13.0, V13.0.88
// Based on NVVM 20.0.0
//

.version 9.0
.target sm_100
.address_size 64

	// .globl	_Z12transpose_v0PfS_ii
// _ZZ12transpose_v1ILi32EEvPfS0_iiE4smem has been demoted
// _ZZ12transpose_v2ILi32EEvPfS0_iiE4smem has been demoted
// _ZZ12transpose_v3ILi32EEvPfS0_iiE4smem has been demoted

.visible .entry _Z12transpose_v0PfS_ii(
	.param .u64 .ptr .align 1 _Z12transpose_v0PfS_ii_param_0,
	.param .u64 .ptr .align 1 _Z12transpose_v0PfS_ii_param_1,
	.param .u32 _Z12transpose_v0PfS_ii_param_2,
	.param .u32 _Z12transpose_v0PfS_ii_param_3
)
{
	.reg .pred 	%p<4>;
	.reg .b32 	%r<13>;
	.reg .b32 	%f<2>;
	.reg .b64 	%rd<9>;

	ld.param.u64 	%rd1, [_Z12transpose_v0PfS_ii_param_0];
	ld.param.u64 	%rd2, [_Z12transpose_v0PfS_ii_param_1];
	ld.param.u32 	%r3, [_Z12transpose_v0PfS_ii_param_2];
	ld.param.u32 	%r4, [_Z12transpose_v0PfS_ii_param_3];
	mov.u32 	%r5, %ctaid.y;
	mov.u32 	%r6, %ntid.y;
	mov.u32 	%r7, %tid.y;
	mad.lo.s32 	%r1, %r5, %r6, %r7;
	mov.u32 	%r8, %ctaid.x;
	mov.u32 	%r9, %ntid.x;
	mov.u32 	%r10, %tid.x;
	mad.lo.s32 	%r2, %r8, %r9, %r10;
	setp.ge.s32 	%p1, %r1, %r4;
	setp.ge.s32 	%p2, %r2, %r3;
	or.pred  	%p3, %p2, %p1;
	@%p3 bra 	$L__BB0_2;
	cvta.to.global.u64 	%rd3, %rd1;
	cvta.to.global.u64 	%rd4, %rd2;
	mad.lo.s32 	%r11, %r3, %r1, %r2;
	mul.wide.s32 	%rd5, %r11, 4;
	add.s64 	%rd6, %rd3, %rd5;
	ld.global.f32 	%f1, [%rd6];
	mad.lo.s32 	%r12, %r4, %r2, %r1;
	mul.wide.s32 	%rd7, %r12, 4;
	add.s64 	%rd8, %rd4, %rd7;
	st.global.f32 	[%rd8], %f1;
$L__BB0_2:
	ret;

}
	// .globl	_Z12transpose_v1ILi32EEvPfS0_ii
.visible .entry _Z12transpose_v1ILi32EEvPfS0_ii(
	.param .u64 .ptr .align 1 _Z12transpose_v1ILi32EEvPfS0_ii_param_0,
	.param .u64 .ptr .align 1 _Z12transpose_v1ILi32EEvPfS0_ii_param_1,
	.param .u32 _Z12transpose_v1ILi32EEvPfS0_ii_param_2,
	.param .u32 _Z12transpose_v1ILi32EEvPfS0_ii_param_3
)
{
	.reg .pred 	%p<7>;
	.reg .b32 	%r<28>;
	.reg .b32 	%f<3>;
	.reg .b64 	%rd<9>;
	// demoted variable
	.shared .align 4 .b8 _ZZ12transpose_v1ILi32EEvPfS0_iiE4smem[4096];
	ld.param.u64 	%rd1, [_Z12transpose_v1ILi32EEvPfS0_ii_param_0];
	ld.param.u64 	%rd2, [_Z12transpose_v1ILi32EEvPfS0_ii_param_1];
	ld.param.u32 	%r9, [_Z12transpose_v1ILi32EEvPfS0_ii_param_2];
	ld.param.u32 	%r11, [_Z12transpose_v1ILi32EEvPfS0_ii_param_3];
	mov.u32 	%r1, %tid.x;
	mov.u32 	%r2, %tid.y;
	mov.u32 	%r12, %ctaid.x;
	mov.u32 	%r13, %ctaid.y;
	shl.b32 	%r3, %r13, 5;
	add.s32 	%r4, %r3, %r2;
	shl.b32 	%r5, %r12, 5;
	add.s32 	%r14, %r5, %r1;
	setp.ge.s32 	%p1, %r4, %r9;
	setp.ge.s32 	%p2, %r14, %r11;
	or.pred  	%p3, %p1, %p2;
	@%p3 bra 	$L__BB1_2;
	cvta.to.global.u64 	%rd3, %rd1;
	mad.lo.s32 	%r15, %r11, %r4, %r14;
	mul.wide.u32 	%rd4, %r15, 4;
	add.s64 	%rd5, %rd3, %rd4;
	ld.global.f32 	%f1, [%rd5];
	shl.b32 	%r16, %r2, 7;
	mov.u32 	%r17, _ZZ12transpose_v1ILi32EEvPfS0_iiE4smem;
	add.s32 	%r18, %r17, %r16;
	shl.b32 	%r19, %r1, 2;
	add.s32 	%r20, %r18, %r19;
	st.shared.f32 	[%r20], %f1;
$L__BB1_2:
	add.s32 	%r7, %r5, %r2;
	add.s32 	%r21, %r3, %r1;
	setp.ge.s32 	%p4, %r7, %r11;
	setp.ge.s32 	%p5, %r21, %r9;
	or.pred  	%p6, %p4, %p5;
	@%p6 bra 	$L__BB1_4;
	shl.b32 	%r22, %r1, 7;
	mov.u32 	%r23, _ZZ12transpose_v1ILi32EEvPfS0_iiE4smem;
	add.s32 	%r24, %r23, %r22;
	shl.b32 	%r25, %r2, 2;
	add.s32 	%r26, %r24, %r25;
	ld.shared.f32 	%f2, [%r26];
	mad.lo.s32 	%r27, %r9, %r7, %r21;
	cvta.to.global.u64 	%rd6, %rd2;
	mul.wide.u32 	%rd7, %r27, 4;
	add.s64 	%rd8, %rd6, %rd7;
	st.global.f32 	[%rd8], %f2;
$L__BB1_4:
	ret;

}
	// .globl	_Z12transpose_v2ILi32EEvPfS0_ii
.visible .entry _Z12transpose_v2ILi32EEvPfS0_ii(
	.param .u64 .ptr .align 1 _Z12transpose_v2ILi32EEvPfS0_ii_param_0,
	.param .u64 .ptr .align 1 _Z12transpose_v2ILi32EEvPfS0_ii_param_1,
	.param .u32 _Z12transpose_v2ILi32EEvPfS0_ii_param_2,
	.param .u32 _Z12transpose_v2ILi32EEvPfS0_ii_param_3
)
{
	.reg .pred 	%p<7>;
	.reg .b32 	%r<26>;
	.reg .b32 	%f<3>;
	.reg .b64 	%rd<9>;
	// demoted variable
	.shared .align 4 .b8 _ZZ12transpose_v2ILi32EEvPfS0_iiE4smem[4224];
	ld.param.u64 	%rd1, [_Z12transpose_v2ILi32EEvPfS0_ii_param_0];
	ld.param.u64 	%rd2, [_Z12transpose_v2ILi32EEvPfS0_ii_param_1];
	ld.param.u32 	%r9, [_Z12transpose_v2ILi32EEvPfS0_ii_param_2];
	ld.param.u32 	%r11, [_Z12transpose_v2ILi32EEvPfS0_ii_param_3];
	mov.u32 	%r1, %tid.x;
	mov.u32 	%r2, %tid.y;
	mov.u32 	%r12, %ctaid.x;
	mov.u32 	%r13, %ctaid.y;
	shl.b32 	%r3, %r13, 5;
	add.s32 	%r4, %r3, %r2;
	shl.b32 	%r5, %r12, 5;
	add.s32 	%r14, %r5, %r1;
	setp.ge.s32 	%p1, %r4, %r9;
	setp.ge.s32 	%p2, %r14, %r11;
	or.pred  	%p3, %p1, %p2;
	@%p3 bra 	$L__BB2_2;
	cvta.to.global.u64 	%rd3, %rd1;
	mad.lo.s32 	%r15, %r11, %r4, %r14;
	mul.wide.u32 	%rd4, %r15, 4;
	add.s64 	%rd5, %rd3, %rd4;
	ld.global.f32 	%f1, [%rd5];
	mov.u32 	%r16, _ZZ12transpose_v2ILi32EEvPfS0_iiE4smem;
	mad.lo.s32 	%r17, %r2, 132, %r16;
	shl.b32 	%r18, %r1, 2;
	add.s32 	%r19, %r17, %r18;
	st.shared.f32 	[%r19], %f1;
$L__BB2_2:
	add.s32 	%r7, %r5, %r2;
	add.s32 	%r20, %r3, %r1;
	setp.ge.s32 	%p4, %r7, %r11;
	setp.ge.s32 	%p5, %r20, %r9;
	or.pred  	%p6, %p4, %p5;
	@%p6 bra 	$L__BB2_4;
	mov.u32 	%r21, _ZZ12transpose_v2ILi32EEvPfS0_iiE4smem;
	mad.lo.s32 	%r22, %r1, 132, %r21;
	shl.b32 	%r23, %r2, 2;
	add.s32 	%r24, %r22, %r23;
	ld.shared.f32 	%f2, [%r24];
	mad.lo.s32 	%r25, %r9, %r7, %r20;
	cvta.to.global.u64 	%rd6, %rd2;
	mul.wide.u32 	%rd7, %r25, 4;
	add.s64 	%rd8, %rd6, %rd7;
	st.global.f32 	[%rd8], %f2;
$L__BB2_4:
	ret;

}
	// .globl	_Z12transpose_v3ILi32EEvPfS0_ii
.visible .entry _Z12transpose_v3ILi32EEvPfS0_ii(
	.param .u64 .ptr .align 1 _Z12transpose_v3ILi32EEvPfS0_ii_param_0,
	.param .u64 .ptr .align 1 _Z12transpose_v3ILi32EEvPfS0_ii_param_1,
	.param .u32 _Z12transpose_v3ILi32EEvPfS0_ii_param_2,
	.param .u32 _Z12transpose_v3ILi32EEvPfS0_ii_param_3
)
{
	.reg .pred 	%p<7>;
	.reg .b32 	%r<30>;
	.reg .b32 	%f<3>;
	.reg .b64 	%rd<9>;
	// demoted variable
	.shared .align 4 .b8 _ZZ12transpose_v3ILi32EEvPfS0_iiE4smem[4096];
	ld.param.u64 	%rd1, [_Z12transpose_v3ILi32EEvPfS0_ii_param_0];
	ld.param.u64 	%rd2, [_Z12transpose_v3ILi32EEvPfS0_ii_param_1];
	ld.param.u32 	%r9, [_Z12transpose_v3ILi32EEvPfS0_ii_param_2];
	ld.param.u32 	%r11, [_Z12transpose_v3ILi32EEvPfS0_ii_param_3];
	mov.u32 	%r1, %tid.x;
	mov.u32 	%r2, %tid.y;
	mov.u32 	%r12, %ctaid.x;
	mov.u32 	%r13, %ctaid.y;
	shl.b32 	%r3, %r13, 5;
	add.s32 	%r4, %r3, %r2;
	shl.b32 	%r5, %r12, 5;
	add.s32 	%r14, %r5, %r1;
	setp.ge.s32 	%p1, %r4, %r9;
	setp.ge.s32 	%p2, %r14, %r11;
	or.pred  	%p3, %p1, %p2;
	@%p3 bra 	$L__BB3_2;
	cvta.to.global.u64 	%rd3, %rd1;
	mad.lo.s32 	%r15, %r11, %r4, %r14;
	mul.wide.u32 	%rd4, %r15, 4;
	add.s64 	%rd5, %rd3, %rd4;
	ld.global.f32 	%f1, [%rd5];
	shl.b32 	%r16, %r2, 7;
	mov.u32 	%r17, _ZZ12transpose_v3ILi32EEvPfS0_iiE4smem;
	add.s32 	%r18, %r17, %r16;
	xor.b32  	%r19, %r1, %r2;
	shl.b32 	%r20, %r19, 2;
	add.s32 	%r21, %r18, %r20;
	st.shared.f32 	[%r21], %f1;
$L__BB3_2:
	add.s32 	%r7, %r5, %r2;
	add.s32 	%r22, %r3, %r1;
	setp.ge.s32 	%p4, %r7, %r11;
	setp.ge.s32 	%p5, %r22, %r9;
	or.pred  	%p6, %p4, %p5;
	@%p6 bra 	$L__BB3_4;
	shl.b32 	%r23, %r1, 7;
	mov.u32 	%r24, _ZZ12transpose_v3ILi32EEvPfS0_iiE4smem;
	add.s32 	%r25, %r24, %r23;
	xor.b32  	%r26, %r2, %r1;
	shl.b32 	%r27, %r26, 2;
	add.s32 	%r28, %r25, %r27;
	ld.shared.f32 	%f2, [%r28];
	mad.lo.s32 	%r29, %r9, %r7, %r22;
	cvta.to.global.u64 	%rd6, %rd2;
	mul.wide.u32 	%rd7, %r29, 4;
	add.s64 	%rd8, %rd6, %rd7;
	st.global.f32 	[%rd8], %f2;
$L__BB3_4:
	ret;

}


// ===== COMPILED SASS (sm_100) =====

	.target	sm_100

	.elftype	@"ET_EXEC"


//--------------------- .note.nv.tkinfo           --------------------------
	.section	.note.nv.tkinfo,"",@"SHT_NOTE"
	.sectionflags	@"SHF_NOTE_NV_TKINFO"
	.tkinfo
        /*0018*/ 	.word	0x00000002
        /*0030*/ 	.string	""
        /*0030*/ 	.string	"ptxas"
        /*0030*/ 	.string	"Cuda compilation tools, release 13.0, V13.0.88"
        /*0030*/ 	.string	"Build cuda_13.0.r13.0/compiler.36424714_0"
        /*0030*/ 	.string	"-arch sm_100 -m 64 "



//--------------------- .note.nv.cuinfo           --------------------------
	.section	.note.nv.cuinfo,"",@"SHT_NOTE"
	.sectionflags	@"SHF_NOTE_NV_CUINFO"
        /*0018*/ 	.short	0x0002
        /*001a*/ 	.short	0x0064
        /*001c*/ 	.short	0x0082
	.zero		2


//--------------------- .nv.info                  --------------------------
	.section	.nv.info,"",@"SHT_CUDA_INFO"
	.align	4


	//----- nvinfo : EIATTR_REGCOUNT
	.align		4
        /*0000*/ 	.byte	0x04, 0x2f
        /*0002*/ 	.short	(.L_1 - .L_0)
	.align		4
.L_0:
        /*0004*/ 	.word	index@(_Z12transpose_v0PfS_ii)
        /*0008*/ 	.word	0x0000000a


	//----- nvinfo : EIATTR_FRAME_SIZE
	.align		4
.L_1:
        /*000c*/ 	.byte	0x04, 0x11
        /*000e*/ 	.short	(.L_3 - .L_2)
	.align		4
.L_2:
        /*0010*/ 	.word	index@(_Z12transpose_v0PfS_ii)
        /*0014*/ 	.word	0x00000000


	//----- nvinfo : EIATTR_REGCOUNT
	.align		4
.L_3:
        /*0018*/ 	.byte	0x04, 0x2f
        /*001a*/ 	.short	(.L_5 - .L_4)
	.align		4
.L_4:
        /*001c*/ 	.word	index@(_Z12transpose_v1ILi32EEvPfS0_ii)
        /*0020*/ 	.word	0x0000000e


	//----- nvinfo : EIATTR_FRAME_SIZE
	.align		4
.L_5:
        /*0024*/ 	.byte	0x04, 0x11
        /*0026*/ 	.short	(.L_7 - .L_6)
	.align		4
.L_6:
        /*0028*/ 	.word	index@(_Z12transpose_v1ILi32EEvPfS0_ii)
        /*002c*/ 	.word	0x00000000


	//----- nvinfo : EIATTR_REGCOUNT
	.align		4
.L_7:
        /*0030*/ 	.byte	0x04, 0x2f
        /*0032*/ 	.short	(.L_9 - .L_8)
	.align		4
.L_8:
        /*0034*/ 	.word	index@(_Z12transpose_v2ILi32EEvPfS0_ii)
        /*0038*/ 	.word	0x0000000e


	//----- nvinfo : EIATTR_FRAME_SIZE
	.align		4
.L_9:
        /*003c*/ 	.byte	0x04, 0x11
        /*003e*/ 	.short	(.L_11 - .L_10)
	.align		4
.L_10:
        /*0040*/ 	.word	index@(_Z12transpose_v2ILi32EEvPfS0_ii)
        /*0044*/ 	.word	0x00000000


	//----- nvinfo : EIATTR_REGCOUNT
	.align		4
.L_11:
        /*0048*/ 	.byte	0x04, 0x2f
        /*004a*/ 	.short	(.L_13 - .L_12)
	.align		4
.L_12:
        /*004c*/ 	.word	index@(_Z12transpose_v3ILi32EEvPfS0_ii)
        /*0050*/ 	.word	0x0000000c


	//----- nvinfo : EIATTR_FRAME_SIZE
	.align		4
.L_13:
        /*0054*/ 	.byte	0x04, 0x11
        /*0056*/ 	.short	(.L_15 - .L_14)
	.align		4
.L_14:
        /*0058*/ 	.word	index@(_Z12transpose_v3ILi32EEvPfS0_ii)
        /*005c*/ 	.word	0x00000000


	//----- nvinfo : EIATTR_MIN_STACK_SIZE
	.align		4
.L_15:
        /*0060*/ 	.byte	0x04, 0x12
        /*0062*/ 	.short	(.L_17 - .L_16)
	.align		4
.L_16:
        /*0064*/ 	.word	index@(_Z12transpose_v3ILi32EEvPfS0_ii)
        /*0068*/ 	.word	0x00000000


	//----- nvinfo : EIATTR_MIN_STACK_SIZE
	.align		4
.L_17:
        /*006c*/ 	.byte	0x04, 0x12
        /*006e*/ 	.short	(.L_19 - .L_18)
	.align		4
.L_18:
        /*0070*/ 	.word	index@(_Z12transpose_v2ILi32EEvPfS0_ii)
        /*0074*/ 	.word	0x00000000


	//----- nvinfo : EIATTR_MIN_STACK_SIZE
	.align		4
.L_19:
        /*0078*/ 	.byte	0x04, 0x12
        /*007a*/ 	.short	(.L_21 - .L_20)
	.align		4
.L_20:
        /*007c*/ 	.word	index@(_Z12transpose_v1ILi32EEvPfS0_ii)
        /*0080*/ 	.word	0x00000000


	//----- nvinfo : EIATTR_MIN_STACK_SIZE
	.align		4
.L_21:
        /*0084*/ 	.byte	0x04, 0x12
        /*0086*/ 	.short	(.L_23 - .L_22)
	.align		4
.L_22:
        /*0088*/ 	.word	index@(_Z12transpose_v0PfS_ii)
        /*008c*/ 	.word	0x00000000
.L_23:


//--------------------- .nv.compat                --------------------------
	.section	.nv.compat,"",@"SHT_CUDA_COMPAT_INFO"
	.align	4
        /*0000*/ 	.byte	0x02, 0x09, 0x00, 0x00, 0x02, 0x02, 0x01, 0x00, 0x02, 0x05, 0x05, 0x00, 0x03, 0x07, 0x01, 0x01
        /*0010*/ 	.byte	0x02, 0x03, 0x00, 0x00, 0x02, 0x06, 0x01, 0x00, 0x04, 0x0b, 0x08, 0x00, 0x09, 0x00, 0x00, 0x00
        /*0020*/ 	.byte	0x00, 0x00, 0x00, 0x00


//--------------------- .nv.info._Z12transpose_v3ILi32EEvPfS0_ii --------------------------
	.section	.nv.info._Z12transpose_v3ILi32EEvPfS0_ii,"",@"SHT_CUDA_INFO"
	.sectionflags	@""
	.align	4


	//----- nvinfo : EIATTR_CUDA_API_VERSION
	.align		4
        /*0000*/ 	.byte	0x04, 0x37
        /*0002*/ 	.short	(.L_25 - .L_24)
.L_24:
        /*0004*/ 	.word	0x00000082


	//----- nvinfo : EIATTR_KPARAM_INFO
	.align		4
.L_25:
        /*0008*/ 	.byte	0x04, 0x17
        /*000a*/ 	.short	(.L_27 - .L_26)
.L_26:
        /*000c*/ 	.word	0x00000000
        /*0010*/ 	.short	0x0003
        /*0012*/ 	.short	0x0014
        /*0014*/ 	.byte	0x00, 0xf0, 0x11, 0x00


	//----- nvinfo : EIATTR_KPARAM_INFO
	.align		4
.L_27:
        /*0018*/ 	.byte	0x04, 0x17
        /*001a*/ 	.short	(.L_29 - .L_28)
.L_28:
        /*001c*/ 	.word	0x00000000
        /*0020*/ 	.short	0x0002
        /*0022*/ 	.short	0x0010
        /*0024*/ 	.byte	0x00, 0xf0, 0x11, 0x00


	//----- nvinfo : EIATTR_KPARAM_INFO
	.align		4
.L_29:
        /*0028*/ 	.byte	0x04, 0x17
        /*002a*/ 	.short	(.L_31 - .L_30)
.L_30:
        /*002c*/ 	.word	0x00000000
        /*0030*/ 	.short	0x0001
        /*0032*/ 	.short	0x0008
        /*0034*/ 	.byte	0x00, 0xf5, 0x21, 0x00


	//----- nvinfo : EIATTR_KPARAM_INFO
	.align		4
.L_31:
        /*0038*/ 	.byte	0x04, 0x17
        /*003a*/ 	.short	(.L_33 - .L_32)
.L_32:
        /*003c*/ 	.word	0x00000000
        /*0040*/ 	.short	0x0000
        /*0042*/ 	.short	0x0000
        /*0044*/ 	.byte	0x00, 0xf5, 0x21, 0x00


	//----- nvinfo : EIATTR_SPARSE_MMA_MASK
	.align		4
.L_33:
        /*0048*/ 	.byte	0x03, 0x50
        /*004a*/ 	.short	0x0000


	//----- nvinfo : EIATTR_MAXREG_COUNT
	.align		4
        /*004c*/ 	.byte	0x03, 0x1b
        /*004e*/ 	.short	0x00ff


	//----- nvinfo : EIATTR_MERCURY_ISA_VERSION
	.align		4
        /*0050*/ 	.byte	0x03, 0x5f
        /*0052*/ 	.short	0x0101


	//----- nvinfo : EIATTR_VRC_CTA_INIT_COUNT
	.align		4
        /*0054*/ 	.byte	0x02, 0x4a
	.zero		1
	.zero		1


	//----- nvinfo : EIATTR_EXIT_INSTR_OFFSETS
	.align		4
        /*0058*/ 	.byte	0x04, 0x1c
        /*005a*/ 	.short	(.L_35 - .L_34)


	//   ....[0]....
.L_34:
        /*005c*/ 	.word	0x000001a0


	//   ....[1]....
        /*0060*/ 	.word	0x00000260


	//----- nvinfo : EIATTR_CBANK_PARAM_SIZE
	.align		4
.L_35:
        /*0064*/ 	.byte	0x03, 0x19
        /*0066*/ 	.short	0x0018


	//----- nvinfo : EIATTR_PARAM_CBANK
	.align		4
        /*0068*/ 	.byte	0x04, 0x0a
        /*006a*/ 	.short	(.L_37 - .L_36)
	.align		4
.L_36:
        /*006c*/ 	.word	index@(.nv.constant0._Z12transpose_v3ILi32EEvPfS0_ii)
        /*0070*/ 	.short	0x0380
        /*0072*/ 	.short	0x0018


	//----- nvinfo : EIATTR_SW_WAR
	.align		4
.L_37:
        /*0074*/ 	.byte	0x04, 0x36
        /*0076*/ 	.short	(.L_39 - .L_38)
.L_38:
        /*0078*/ 	.word	0x00000008
.L_39:


//--------------------- .nv.info._Z12transpose_v2ILi32EEvPfS0_ii --------------------------
	.section	.nv.info._Z12transpose_v2ILi32EEvPfS0_ii,"",@"SHT_CUDA_INFO"
	.sectionflags	@""
	.align	4


	//----- nvinfo : EIATTR_CUDA_API_VERSION
	.align		4
        /*0000*/ 	.byte	0x04, 0x37
        /*0002*/ 	.short	(.L_41 - .L_40)
.L_40:
        /*0004*/ 	.word	0x00000082


	//----- nvinfo : EIATTR_KPARAM_INFO
	.align		4
.L_41:
        /*0008*/ 	.byte	0x04, 0x17
        /*000a*/ 	.short	(.L_43 - .L_42)
.L_42:
        /*000c*/ 	.word	0x00000000
        /*0010*/ 	.short	0x0003
        /*0012*/ 	.short	0x0014
        /*0014*/ 	.byte	0x00, 0xf0, 0x11, 0x00


	//----- nvinfo : EIATTR_KPARAM_INFO
	.align		4
.L_43:
        /*0018*/ 	.byte	0x04, 0x17
        /*001a*/ 	.short	(.L_45 - .L_44)
.L_44:
        /*001c*/ 	.word	0x00000000
        /*0020*/ 	.short	0x0002
        /*0022*/ 	.short	0x0010
        /*0024*/ 	.byte	0x00, 0xf0, 0x11, 0x00


	//----- nvinfo : EIATTR_KPARAM_INFO
	.align		4
.L_45:
        /*0028*/ 	.byte	0x04, 0x17
        /*002a*/ 	.short	(.L_47 - .L_46)
.L_46:
        /*002c*/ 	.word	0x00000000
        /*0030*/ 	.short	0x0001
        /*0032*/ 	.short	0x0008
        /*0034*/ 	.byte	0x00, 0xf5, 0x21, 0x00


	//----- nvinfo : EIATTR_KPARAM_INFO
	.align		4
.L_47:
        /*0038*/ 	.byte	0x04, 0x17
        /*003a*/ 	.short	(.L_49 - .L_48)
.L_48:
        /*003c*/ 	.word	0x00000000
        /*0040*/ 	.short	0x0000
        /*0042*/ 	.short	0x0000
        /*0044*/ 	.byte	0x00, 0xf5, 0x21, 0x00


	//----- nvinfo : EIATTR_SPARSE_MMA_MASK
	.align		4
.L_49:
        /*0048*/ 	.byte	0x03, 0x50
        /*004a*/ 	.short	0x0000


	//----- nvinfo : EIATTR_MAXREG_COUNT
	.align		4
        /*004c*/ 	.byte	0x03, 0x1b
        /*004e*/ 	.short	0x00ff


	//----- nvinfo : EIATTR_MERCURY_ISA_VERSION
	.align		4
        /*0050*/ 	.byte	0x03, 0x5f
        /*0052*/ 	.short	0x0101


	//----- nvinfo : EIATTR_VRC_CTA_INIT_COUNT
	.align		4
        /*0054*/ 	.byte	0x02, 0x4a
	.zero		1
	.zero		1


	//----- nvinfo : EIATTR_EXIT_INSTR_OFFSETS
	.align		4
        /*0058*/ 	.byte	0x04, 0x1c
        /*005a*/ 	.short	(.L_51 - .L_50)


	//   ....[0]....
.L_50:
        /*005c*/ 	.word	0x00000190


	//   ....[1]....
        /*0060*/ 	.word	0x00000240


	//----- nvinfo : EIATTR_CBANK_PARAM_SIZE
	.align		4
.L_51:
        /*0064*/ 	.byte	0x03, 0x19
        /*0066*/ 	.short	0x0018


	//----- nvinfo : EIATTR_PARAM_CBANK
	.align		4
        /*0068*/ 	.byte	0x04, 0x0a
        /*006a*/ 	.short	(.L_53 - .L_52)
	.align		4
.L_52:
        /*006c*/ 	.word	index@(.nv.constant0._Z12transpose_v2ILi32EEvPfS0_ii)
        /*0070*/ 	.short	0x0380
        /*0072*/ 	.short	0x0018


	//----- nvinfo : EIATTR_SW_WAR
	.align		4
.L_53:
        /*0074*/ 	.byte	0x04, 0x36
        /*0076*/ 	.short	(.L_55 - .L_54)
.L_54:
        /*0078*/ 	.word	0x00000008
.L_55:


//--------------------- .nv.info._Z12transpose_v1ILi32EEvPfS0_ii --------------------------
	.section	.nv.info._Z12transpose_v1ILi32EEvPfS0_ii,"",@"SHT_CUDA_INFO"
	.sectionflags	@""
	.align	4


	//----- nvinfo : EIATTR_CUDA_API_VERSION
	.align		4
        /*0000*/ 	.byte	0x04, 0x37
        /*0002*/ 	.short	(.L_57 - .L_56)
.L_56:
        /*0004*/ 	.word	0x00000082


	//----- nvinfo : EIATTR_KPARAM_INFO
	.align		4
.L_57:
        /*0008*/ 	.byte	0x04, 0x17
        /*000a*/ 	.short	(.L_59 - .L_58)
.L_58:
        /*000c*/ 	.word	0x00000000
        /*0010*/ 	.short	0x0003
        /*0012*/ 	.short	0x0014
        /*0014*/ 	.byte	0x00, 0xf0, 0x11, 0x00


	//----- nvinfo : EIATTR_KPARAM_INFO
	.align		4
.L_59:
        /*0018*/ 	.byte	0x04, 0x17
        /*001a*/ 	.short	(.L_61 - .L_60)
.L_60:
        /*001c*/ 	.word	0x00000000
        /*0020*/ 	.short	0x0002
        /*0022*/ 	.short	0x0010
        /*0024*/ 	.byte	0x00, 0xf0, 0x11, 0x00


	//----- nvinfo : EIATTR_KPARAM_INFO
	.align		4
.L_61:
        /*0028*/ 	.byte	0x04, 0x17
        /*002a*/ 	.short	(.L_63 - .L_62)
.L_62:
        /*002c*/ 	.word	0x00000000
        /*0030*/ 	.short	0x0001
        /*0032*/ 	.short	0x0008
        /*0034*/ 	.byte	0x00, 0xf5, 0x21, 0x00


	//----- nvinfo : EIATTR_KPARAM_INFO
	.align		4
.L_63:
        /*0038*/ 	.byte	0x04, 0x17
        /*003a*/ 	.short	(.L_65 - .L_64)
.L_64:
        /*003c*/ 	.word	0x00000000
        /*0040*/ 	.short	0x0000
        /*0042*/ 	.short	0x0000
        /*0044*/ 	.byte	0x00, 0xf5, 0x21, 0x00


	//----- nvinfo : EIATTR_SPARSE_MMA_MASK
	.align		4
.L_65:
        /*0048*/ 	.byte	0x03, 0x50
        /*004a*/ 	.short	0x0000


	//----- nvinfo : EIATTR_MAXREG_COUNT
	.align		4
        /*004c*/ 	.byte	0x03, 0x1b
        /*004e*/ 	.short	0x00ff


	//----- nvinfo : EIATTR_MERCURY_ISA_VERSION
	.align		4
        /*0050*/ 	.byte	0x03, 0x5f
        /*0052*/ 	.short	0x0101


	//----- nvinfo : EIATTR_VRC_CTA_INIT_COUNT
	.align		4
        /*0054*/ 	.byte	0x02, 0x4a
	.zero		1
	.zero		1


	//----- nvinfo : EIATTR_EXIT_INSTR_OFFSETS
	.align		4
        /*0058*/ 	.byte	0x04, 0x1c
        /*005a*/ 	.short	(.L_67 - .L_66)


	//   ....[0]....
.L_66:
        /*005c*/ 	.word	0x00000190


	//   ....[1]....
        /*0060*/ 	.word	0x00000240


	//----- nvinfo : EIATTR_CBANK_PARAM_SIZE
	.align		4
.L_67:
        /*0064*/ 	.byte	0x03, 0x19
        /*0066*/ 	.short	0x0018


	//----- nvinfo : EIATTR_PARAM_CBANK
	.align		4
        /*0068*/ 	.byte	0x04, 0x0a
        /*006a*/ 	.short	(.L_69 - .L_68)
	.align		4
.L_68:
        /*006c*/ 	.word	index@(.nv.constant0._Z12transpose_v1ILi32EEvPfS0_ii)
        /*0070*/ 	.short	0x0380
        /*0072*/ 	.short	0x0018


	//----- nvinfo : EIATTR_SW_WAR
	.align		4
.L_69:
        /*0074*/ 	.byte	0x04, 0x36
        /*0076*/ 	.short	(.L_71 - .L_70)
.L_70:
        /*0078*/ 	.word	0x00000008
.L_71:


//--------------------- .nv.info._Z12transpose_v0PfS_ii --------------------------
	.section	.nv.info._Z12transpose_v0PfS_ii,"",@"SHT_CUDA_INFO"
	.sectionflags	@""
	.align	4


	//----- nvinfo : EIATTR_CUDA_API_VERSION
	.align		4
        /*0000*/ 	.byte	0x04, 0x37
        /*0002*/ 	.short	(.L_73 - .L_72)
.L_72:
        /*0004*/ 	.word	0x00000082


	//----- nvinfo : EIATTR_KPARAM_INFO
	.align		4
.L_73:
        /*0008*/ 	.byte	0x04, 0x17
        /*000a*/ 	.short	(.L_75 - .L_74)
.L_74:
        /*000c*/ 	.word	0x00000000
        /*0010*/ 	.short	0x0003
        /*0012*/ 	.short	0x0014
        /*0014*/ 	.byte	0x00, 0xf0, 0x11, 0x00


	//----- nvinfo : EIATTR_KPARAM_INFO
	.align		4
.L_75:
        /*0018*/ 	.byte	0x04, 0x17
        /*001a*/ 	.short	(.L_77 - .L_76)
.L_76:
        /*001c*/ 	.word	0x00000000
        /*0020*/ 	.short	0x0002
        /*0022*/ 	.short	0x0010
        /*0024*/ 	.byte	0x00, 0xf0, 0x11, 0x00


	//----- nvinfo : EIATTR_KPARAM_INFO
	.align		4
.L_77:
        /*0028*/ 	.byte	0x04, 0x17
        /*002a*/ 	.short	(.L_79 - .L_78)
.L_78:
        /*002c*/ 	.word	0x00000000
        /*0030*/ 	.short	0x0001
        /*0032*/ 	.short	0x0008
        /*0034*/ 	.byte	0x00, 0xf5, 0x21, 0x00


	//----- nvinfo : EIATTR_KPARAM_INFO
	.align		4
.L_79:
        /*0038*/ 	.byte	0x04, 0x17
        /*003a*/ 	.short	(.L_81 - .L_80)
.L_80:
        /*003c*/ 	.word	0x00000000
        /*0040*/ 	.short	0x0000
        /*0042*/ 	.short	0x0000
        /*0044*/ 	.byte	0x00, 0xf5, 0x21, 0x00


	//----- nvinfo : EIATTR_SPARSE_MMA_MASK
	.align		4
.L_81:
        /*0048*/ 	.byte	0x03, 0x50
        /*004a*/ 	.short	0x0000


	//----- nvinfo : EIATTR_MAXREG_COUNT
	.align		4
        /*004c*/ 	.byte	0x03, 0x1b
        /*004e*/ 	.short	0x00ff


	//----- nvinfo : EIATTR_MERCURY_ISA_VERSION
	.align		4
        /*0050*/ 	.byte	0x03, 0x5f
        /*0052*/ 	.short	0x0101


	//----- nvinfo : EIATTR_VRC_CTA_INIT_COUNT
	.align		4
        /*0054*/ 	.byte	0x02, 0x4a
	.zero		1
	.zero		1


	//----- nvinfo : EIATTR_EXIT_INSTR_OFFSETS
	.align		4
        /*0058*/ 	.byte	0x04, 0x1c
        /*005a*/ 	.short	(.L_83 - .L_82)


	//   ....[0]....
.L_82:
        /*005c*/ 	.word	0x000000c0


	//   ....[1]....
        /*0060*/ 	.word	0x00000160


	//----- nvinfo : EIATTR_CBANK_PARAM_SIZE
	.align		4
.L_83:
        /*0064*/ 	.byte	0x03, 0x19
        /*0066*/ 	.short	0x0018


	//----- nvinfo : EIATTR_PARAM_CBANK
	.align		4
        /*0068*/ 	.byte	0x04, 0x0a
        /*006a*/ 	.short	(.L_85 - .L_84)
	.align		4
.L_84:
        /*006c*/ 	.word	index@(.nv.constant0._Z12transpose_v0PfS_ii)
        /*0070*/ 	.short	0x0380
        /*0072*/ 	.short	0x0018


	//----- nvinfo : EIATTR_SW_WAR
	.align		4
.L_85:
        /*0074*/ 	.byte	0x04, 0x36
        /*0076*/ 	.short	(.L_87 - .L_86)
.L_86:
        /*0078*/ 	.word	0x00000008
.L_87:


//--------------------- .nv.callgraph             --------------------------
	.section	.nv.callgraph,"",@"SHT_CUDA_CALLGRAPH"
	.align	4
	.sectionentsize	8
	.align		4
        /*0000*/ 	.word	0x00000000
	.align		4
        /*0004*/ 	.word	0xffffffff
	.align		4
        /*0008*/ 	.word	0x00000000
	.align		4
        /*000c*/ 	.word	0xfffffffe
	.align		4
        /*0010*/ 	.word	0x00000000
	.align		4
        /*0014*/ 	.word	0xfffffffd
	.align		4
        /*0018*/ 	.word	0x00000000
	.align		4
        /*001c*/ 	.word	0xfffffffc


//--------------------- .text._Z12transpose_v3ILi32EEvPfS0_ii --------------------------
	.section	.text._Z12transpose_v3ILi32EEvPfS0_ii,"ax",@progbits
	.align	128
        .global         _Z12transpose_v3ILi32EEvPfS0_ii
        .type           _Z12transpose_v3ILi32EEvPfS0_ii,@function
        .size           _Z12transpose_v3ILi32EEvPfS0_ii,(.L_x_4 - _Z12transpose_v3ILi32EEvPfS0_ii)
        .other          _Z12transpose_v3ILi32EEvPfS0_ii,@"STO_CUDA_ENTRY STV_DEFAULT"
_Z12transpose_v3ILi32EEvPfS0_ii:
.text._Z12transpose_v3ILi32EEvPfS0_ii:
[----:B------:R-:W-:Y:S01]  /*0000*/  LDC R1, c[0x0][0x37c] ;  /* 0x0000df00ff017b82 */ /* 0x000fe20000000800 */
[----:B------:R-:W0:Y:S01]  /*0010*/  S2R R6, SR_TID.X ;  /* 0x0000000000067919 */ /* 0x000e220000002100 */
[----:B------:R-:W1:Y:S01]  /*0020*/  LDCU.64 UR8, c[0x0][0x390] ;  /* 0x00007200ff0877ac */ /* 0x000e620008000a00 */
[----:B------:R-:W0:Y:S01]  /*0030*/  S2R R4, SR_CTAID.X ;  /* 0x0000000000047919 */ /* 0x000e220000002500 */
[----:B------:R-:W2:Y:S01]  /*0040*/  LDCU.64 UR6, c[0x0][0x358] ;  /* 0x00006b00ff0677ac */ /* 0x000ea20008000a00 */
[----:B------:R-:W3:Y:S01]  /*0050*/  S2R R7, SR_CTAID.Y ;  /* 0x0000000000077919 */ /* 0x000ee20000002600 */
[----:B------:R-:W3:Y:S01]  /*0060*/  S2R R9, SR_TID.Y ;  /* 0x0000000000097919 */ /* 0x000ee20000002200 */
[----:B0-----:R-:W-:-:S05]  /*0070*/  IMAD R5, R4, 0x20, R6 ;  /* 0x0000002004057824 */ /* 0x001fca00078e0206 */
[----:B-1----:R-:W-:Y:S01]  /*0080*/  ISETP.GE.AND P0, PT, R5, UR9, PT ;  /* 0x0000000905007c0c */ /* 0x002fe2000bf06270 */
[----:B---3--:R-:W-:-:S05]  /*0090*/  IMAD R0, R7, 0x20, R9 ;  /* 0x0000002007007824 */ /* 0x008fca00078e0209 */
[----:B------:R-:W-:-:S13]  /*00a0*/  ISETP.GE.OR P0, PT, R0, UR8, P0 ;  /* 0x0000000800007c0c */ /* 0x000fda0008706670 */
[----:B------:R-:W0:Y:S01]  /*00b0*/  @!P0 LDC.64 R2, c[0x0][0x380] ;  /* 0x0000e000ff028b82 */ /* 0x000e220000000a00 */
[----:B------:R-:W-:-:S04]  /*00c0*/  @!P0 IMAD R5, R0, UR9, R5 ;  /* 0x0000000900058c24 */ /* 0x000fc8000f8e0205 */
[----:B0-----:R-:W-:-:S06]  /*00d0*/  @!P0 IMAD.WIDE.U32 R2, R5, 0x4, R2 ;  /* 0x0000000405028825 */ /* 0x001fcc00078e0002 */
[----:B--2---:R-:W2:Y:S01]  /*00e0*/  @!P0 LDG.E R2, desc[UR6][R2.64] ;  /* 0x0000000602028981 */ /* 0x004ea2000c1e1900 */
[----:B------:R-:W-:Y:S01]  /*00f0*/  IMAD R7, R7, 0x20, R6 ;  /* 0x0000002007077824 */ /* 0x000fe200078e0206 */
[----:B------:R-:W-:Y:S01]  /*0100*/  @!P0 MOV R0, 0x400 ;  /* 0x0000040000008802 */ /* 0x000fe20000000f00 */
[----:B------:R-:W0:Y:S01]  /*0110*/  @!P0 S2R R5, SR_CgaCtaId ;  /* 0x0000000000058919 */ /* 0x000e220000008800 */
[----:B------:R-:W-:Y:S02]  /*0120*/  LEA R4, R4, R9, 0x5 ;  /* 0x0000000904047211 */ /* 0x000fe400078e28ff */
[----:B------:R-:W-:-:S04]  /*0130*/  ISETP.GE.AND P1, PT, R7, UR8, PT ;  /* 0x0000000807007c0c */ /* 0x000fc8000bf26270 */
[----:B------:R-:W-:Y:S02]  /*0140*/  ISETP.GE.OR P1, PT, R4, UR9, P1 ;  /* 0x0000000904007c0c */ /* 0x000fe40008f26670 */
[----:B0-----:R-:W-:Y:S02]  /*0150*/  @!P0 LEA R0, R5, R0, 0x18 ;  /* 0x0000000005008211 */ /* 0x001fe400078ec0ff */
[----:B------:R-:W-:-:S03]  /*0160*/  @!P0 LOP3.LUT R5, R6, R9, RZ, 0x3c, !PT ;  /* 0x0000000906058212 */ /* 0x000fc600078e3cff */
[----:B------:R-:W-:-:S04]  /*0170*/  @!P0 IMAD R0, R9, 0x80, R0 ;  /* 0x0000008009008824 */ /* 0x000fc800078e0200 */
[----:B------:R-:W-:-:S05]  /*0180*/  @!P0 IMAD R5, R5, 0x4, R0 ;  /* 0x0000000405058824 */ /* 0x000fca00078e0200 */
[----:B--2---:R0:W-:Y:S01]  /*0190*/  @!P0 STS [R5], R2 ;  /* 0x0000000205008388 */ /* 0x0041e20000000800 */
[----:B------:R-:W-:Y:S05]  /*01a0*/  @P1 EXIT ;  /* 0x000000000000194d */ /* 0x000fea0003800000 */
[----:B------:R-:W1:Y:S01]  /*01b0*/  S2UR UR5, SR_CgaCtaId ;  /* 0x00000000000579c3 */ /* 0x000e620000008800 */
[----:B------:R-:W-:Y:S01]  /*01c0*/  UMOV UR4, 0x400 ;  /* 0x0000040000047882 */ /* 0x000fe20000000000 */
[----:B------:R-:W-:Y:S01]  /*01d0*/  LOP3.LUT R3, R9, R6, RZ, 0x3c, !PT ;  /* 0x0000000609037212 */ /* 0x000fe200078e3cff */
[----:B------:R-:W-:Y:S01]  /*01e0*/  IMAD R7, R4, UR8, R7 ;  /* 0x0000000804077c24 */ /* 0x000fe2000f8e0207 */
[----:B-1----:R-:W-:-:S06]  /*01f0*/  ULEA UR4, UR5, UR4, 0x18 ;  /* 0x0000000405047291 */ /* 0x002fcc000f8ec0ff */
[----:B------:R-:W-:-:S04]  /*0200*/  LEA R0, R6, UR4, 0x7 ;  /* 0x0000000406007c11 */ /* 0x000fc8000f8e38ff */
[----:B------:R-:W-:Y:S02]  /*0210*/  LEA R0, R3, R0, 0x2 ;  /* 0x0000000003007211 */ /* 0x000fe400078e10ff */
[----:B0-----:R-:W0:Y:S03]  /*0220*/  LDC.64 R2, c[0x0][0x388] ;  /* 0x0000e200ff027b82 */ /* 0x001e260000000a00 */
[----:B------:R-:W1:Y:S01]  /*0230*/  LDS R5, [R0] ;  /* 0x0000000000057984 */ /* 0x000e620000000800 */
[----:B0-----:R-:W-:-:S05]  /*0240*/  IMAD.WIDE.U32 R2, R7, 0x4, R2 ;  /* 0x0000000407027825 */ /* 0x001fca00078e0002 */
[----:B-1----:R-:W-:Y:S01]  /*0250*/  STG.E desc[UR6][R2.64], R5 ;  /* 0x0000000502007986 */ /* 0x002fe2000c101906 */
[----:B------:R-:W-:Y:S05]  /*0260*/  EXIT ;  /* 0x000000000000794d */ /* 0x000fea0003800000 */
.L_x_0:
[----:B------:R-:W-:-:S00]  /*0270*/  BRA `(.L_x_0) ;  /* 0xfffffffc00fc7947 */ /* 0x000fc0000383ffff */
[----:B------:R-:W-:-:S00]  /*0280*/  NOP ;  /* 0x0000000000007918 */ /* 0x000fc00000000000 */
[----:B------:R-:W-:-:S00]  /*0290*/  NOP ;  /* 0x0000000000007918 */ /* 0x000fc00000000000 */
[----:B------:R-:W-:-:S00]  /*02a0*/  NOP ;  /* 0x0000000000007918 */ /* 0x000fc00000000000 */
[----:B------:R-:W-:-:S00]  /*02b0*/  NOP ;  /* 0x0000000000007918 */ /* 0x000fc00000000000 */
[----:B------:R-:W-:-:S00]  /*02c0*/  NOP ;  /* 0x0000000000007918 */ /* 0x000fc00000000000 */
[----:B------:R-:W-:-:S00]  /*02d0*/  NOP ;  /* 0x0000000000007918 */ /* 0x000fc00000000000 */
[----:B------:R-:W-:-:S00]  /*02e0*/  NOP ;  /* 0x0000000000007918 */ /* 0x000fc00000000000 */
[----:B------:R-:W-:-:S00]  /*02f0*/  NOP ;  /* 0x0000000000007918 */ /* 0x000fc00000000000 */
.L_x_4:


//--------------------- .text._Z12transpose_v2ILi32EEvPfS0_ii --------------------------
	.section	.text._Z12transpose_v2ILi32EEvPfS0_ii,"ax",@progbits
	.align	128
        .global         _Z12transpose_v2ILi32EEvPfS0_ii
        .type           _Z12transpose_v2ILi32EEvPfS0_ii,@function
        .size           _Z12transpose_v2ILi32EEvPfS0_ii,(.L_x_5 - _Z12transpose_v2ILi32EEvPfS0_ii)
        .other          _Z12transpose_v2ILi32EEvPfS0_ii,@"STO_CUDA_ENTRY STV_DEFAULT"
_Z12transpose_v2ILi32EEvPfS0_ii:
.text._Z12transpose_v2ILi32EEvPfS0_ii:
        /* <DEDUP_REMOVED lines=15> */
[----:B------:R-:W-:Y:S01]  /*00f0*/  LEA R7, R6, R9, 0x5 ;  /* 0x0000000906077211 */ /* 0x000fe200078e28ff */
[----:B------:R-:W-:Y:S01]  /*0100*/  IMAD R4, R4, 0x20, R11 ;  /* 0x0000002004047824 */ /* 0x000fe200078e020b */
[----:B------:R-:W-:Y:S01]  /*0110*/  @!P0 MOV R0, 0x400 ;  /* 0x0000040000008802 */ /* 0x000fe20000000f00 */
[----:B------:R-:W0:Y:S01]  /*0120*/  @!P0 S2R R5, SR_CgaCtaId ;  /* 0x0000000000058919 */ /* 0x000e220000008800 */
[----:B------:R-:W-:-:S04]  /*0130*/  ISETP.GE.AND P1, PT, R7, UR6, PT ;  /* 0x0000000607007c0c */ /* 0x000fc8000bf26270 */
[----:B------:R-:W-:Y:S02]  /*0140*/  ISETP.GE.OR P1, PT, R4, UR7, P1 ;  /* 0x0000000704007c0c */ /* 0x000fe40008f26670 */
[----:B0-----:R-:W-:-:S05]  /*0150*/  @!P0 LEA R0, R5, R0, 0x18 ;  /* 0x0000000005008211 */ /* 0x001fca00078ec0ff */
[----:B------:R-:W-:-:S05]  /*0160*/  @!P0 IMAD R0, R11, 0x84, R0 ;  /* 0x000000840b008824 */ /* 0x000fca00078e0200 */
[----:B------:R-:W-:-:S05]  /*0170*/  @!P0 LEA R5, R9, R0, 0x2 ;  /* 0x0000000009058211 */ /* 0x000fca00078e10ff */
[----:B--2---:R0:W-:Y:S01]  /*0180*/  @!P0 STS [R5], R2 ;  /* 0x0000000205008388 */ /* 0x0041e20000000800 */
[----:B------:R-:W-:Y:S05]  /*0190*/  @P1 EXIT ;  /* 0x000000000000194d */ /* 0x000fea0003800000 */
[----:B------:R-:W1:Y:S01]  /*01a0*/  S2R R3, SR_CgaCtaId ;  /* 0x0000000000037919 */ /* 0x000e620000008800 */
[----:B------:R-:W-:Y:S01]  /*01b0*/  MOV R0, 0x400 ;  /* 0x0000040000007802 */ /* 0x000fe20000000f00 */
[----:B------:R-:W-:-:S03]  /*01c0*/  IMAD R7, R4, UR6, R7 ;  /* 0x0000000604077c24 */ /* 0x000fc6000f8e0207 */
[----:B-1----:R-:W-:Y:S02]  /*01d0*/  LEA R0, R3, R0, 0x18 ;  /* 0x0000000003007211 */ /* 0x002fe400078ec0ff */
[----:B0-----:R-:W0:Y:S03]  /*01e0*/  LDC.64 R2, c[0x0][0x388] ;  /* 0x0000e200ff027b82 */ /* 0x001e260000000a00 */
[----:B------:R-:W-:-:S04]  /*01f0*/  IMAD R0, R9, 0x84, R0 ;  /* 0x0000008409007824 */ /* 0x000fc800078e0200 */
[----:B------:R-:W-:-:S05]  /*0200*/  IMAD R0, R11, 0x4, R0 ;  /* 0x000000040b007824 */ /* 0x000fca00078e0200 */
[----:B------:R-:W1:Y:S01]  /*0210*/  LDS R5, [R0] ;  /* 0x0000000000057984 */ /* 0x000e620000000800 */
[----:B0-----:R-:W-:-:S05]  /*0220*/  IMAD.WIDE.U32 R2, R7, 0x4, R2 ;  /* 0x0000000407027825 */ /* 0x001fca00078e0002 */
[----:B-1----:R-:W-:Y:S01]  /*0230*/  STG.E desc[UR4][R2.64], R5 ;  /* 0x0000000502007986 */ /* 0x002fe2000c101904 */
[----:B------:R-:W-:Y:S05]  /*0240*/  EXIT ;  /* 0x000000000000794d */ /* 0x000fea0003800000 */
.L_x_1:
        /* <DEDUP_REMOVED lines=11> */
.L_x_5:


//--------------------- .text._Z12transpose_v1ILi32EEvPfS0_ii --------------------------
	.section	.text._Z12transpose_v1ILi32EEvPfS0_ii,"ax",@progbits
	.align	128
        .global         _Z12transpose_v1ILi32EEvPfS0_ii
        .type           _Z12transpose_v1ILi32EEvPfS0_ii,@function
        .size           _Z12transpose_v1ILi32EEvPfS0_ii,(.L_x_6 - _Z12transpose_v1ILi32EEvPfS0_ii)
        .other          _Z12transpose_v1ILi32EEvPfS0_ii,@"STO_CUDA_ENTRY STV_DEFAULT"
_Z12transpose_v1ILi32EEvPfS0_ii:
.text._Z12transpose_v1ILi32EEvPfS0_ii:
        /* <DEDUP_REMOVED lines=21> */
[----:B0-----:R-:W-:-:S04]  /*0150*/  @!P0 LEA R0, R5, R0, 0x18 ;  /* 0x0000000005008211 */ /* 0x001fc800078ec0ff */
[----:B------:R-:W-:-:S05]  /*0160*/  @!P0 LEA R0, R11, R0, 0x7 ;  /* 0x000000000b008211 */ /* 0x000fca00078e38ff */
[----:B------:R-:W-:-:S05]  /*0170*/  @!P0 IMAD R5, R9, 0x4, R0 ;  /* 0x0000000409058824 */ /* 0x000fca00078e0200 */
[----:B--2---:R0:W-:Y:S01]  /*0180*/  @!P0 STS [R5], R2 ;  /* 0x0000000205008388 */ /* 0x0041e20000000800 */
[----:B------:R-:W-:Y:S05]  /*0190*/  @P1 EXIT ;  /* 0x000000000000194d */ /* 0x000fea0003800000 */
[----:B------:R-:W1:Y:S01]  /*01a0*/  S2UR UR5, SR_CgaCtaId ;  /* 0x00000000000579c3 */ /* 0x000e620000008800 */
[----:B------:R-:W-:Y:S01]  /*01b0*/  UMOV UR4, 0x400 ;  /* 0x0000040000047882 */ /* 0x000fe20000000000 */
[----:B------:R-:W-:-:S06]  /*01c0*/  IMAD R7, R4, UR8, R7 ;  /* 0x0000000804077c24 */ /* 0x000fcc000f8e0207 */
[----:B0-----:R-:W0:Y:S01]  /*01d0*/  LDC.64 R2, c[0x0][0x388] ;  /* 0x0000e200ff027b82 */ /* 0x001e220000000a00 */
[----:B-1----:R-:W-:-:S06]  /*01e0*/  ULEA UR4, UR5, UR4, 0x18 ;  /* 0x0000000405047291 */ /* 0x002fcc000f8ec0ff */
[----:B------:R-:W-:Y:S01]  /*01f0*/  LEA R0, R9, UR4, 0x7 ;  /* 0x0000000409007c11 */ /* 0x000fe2000f8e38ff */
[----:B0-----:R-:W-:-:S03]  /*0200*/  IMAD.WIDE.U32 R2, R7, 0x4, R2 ;  /* 0x0000000407027825 */ /* 0x001fc600078e0002 */
[----:B------:R-:W-:-:S05]  /*0210*/  LEA R0, R11, R0, 0x2 ;  /* 0x000000000b007211 */ /* 0x000fca00078e10ff */
[----:B------:R-:W0:Y:S04]  /*0220*/  LDS R5, [R0] ;  /* 0x0000000000057984 */ /* 0x000e280000000800 */
[----:B0-----:R-:W-:Y:S01]  /*0230*/  STG.E desc[UR6][R2.64], R5 ;  /* 0x0000000502007986 */ /* 0x001fe2000c101906 */
[----:B------:R-:W-:Y:S05]  /*0240*/  EXIT ;  /* 0x000000000000794d */ /* 0x000fea0003800000 */
.L_x_2:
        /* <DEDUP_REMOVED lines=11> */
.L_x_6:


//--------------------- .text._Z12transpose_v0PfS_ii --------------------------
	.section	.text._Z12transpose_v0PfS_ii,"ax",@progbits
	.align	128
        .global         _Z12transpose_v0PfS_ii
        .type           _Z12transpose_v0PfS_ii,@function
        .size           _Z12transpose_v0PfS_ii,(.L_x_7 - _Z12transpose_v0PfS_ii)
        .other          _Z12transpose_v0PfS_ii,@"STO_CUDA_ENTRY STV_DEFAULT"
_Z12transpose_v0PfS_ii:
.text._Z12transpose_v0PfS_ii:
[----:B------:R-:W-:Y:S01]  /*0000*/  LDC R1, c[0x0][0x37c] ;  /* 0x0000df00ff017b82 */ /* 0x000fe20000000800 */
[----:B------:R-:W0:Y:S07]  /*0010*/  S2R R3, SR_TID.Y ;  /* 0x0000000000037919 */ /* 0x000e2e0000002200 */
[----:B------:R-:W0:Y:S01]  /*0020*/  S2UR UR4, SR_CTAID.Y ;  /* 0x00000000000479c3 */ /* 0x000e220000002600 */
[----:B------:R-:W1:Y:S01]  /*0030*/  LDCU.64 UR6, c[0x0][0x390] ;  /* 0x00007200ff0677ac */ /* 0x000e620008000a00 */
[----:B------:R-:W2:Y:S06]  /*0040*/  S2R R2, SR_TID.X ;  /* 0x0000000000027919 */ /* 0x000eac0000002100 */
[----:B------:R-:W0:Y:S08]  /*0050*/  LDC R0, c[0x0][0x364] ;  /* 0x0000d900ff007b82 */ /* 0x000e300000000800 */
[----:B------:R-:W2:Y:S08]  /*0060*/  S2UR UR5, SR_CTAID.X ;  /* 0x00000000000579c3 */ /* 0x000eb00000002500 */
[----:B------:R-:W2:Y:S01]  /*0070*/  LDC R7, c[0x0][0x360] ;  /* 0x0000d800ff077b82 */ /* 0x000ea20000000800 */
[----:B0-----:R-:W-:-:S05]  /*0080*/  IMAD R0, R0, UR4, R3 ;  /* 0x0000000400007c24 */ /* 0x001fca000f8e0203 */
[----:B-1----:R-:W-:Y:S01]  /*0090*/  ISETP.GE.AND P0, PT, R0, UR7, PT ;  /* 0x0000000700007c0c */ /* 0x002fe2000bf06270 */
[----:B--2---:R-:W-:-:S05]  /*00a0*/  IMAD R7, R7, UR5, R2 ;  /* 0x0000000507077c24 */ /* 0x004fca000f8e0202 */
[----:B------:R-:W-:-:S13]  /*00b0*/  ISETP.GE.OR P0, PT, R7, UR6, P0 ;  /* 0x0000000607007c0c */ /* 0x000fda0008706670 */
[----:B------:R-:W-:Y:S05]  /*00c0*/  @P0 EXIT ;  /* 0x000000000000094d */ /* 0x000fea0003800000 */
[----:B------:R-:W0:Y:S01]  /*00d0*/  LDC.64 R2, c[0x0][0x380] ;  /* 0x0000e000ff027b82 */ /* 0x000e220000000a00 */
[----:B------:R-:W1:Y:S01]  /*00e0*/  LDCU.64 UR4, c[0x0][0x358] ;  /* 0x00006b00ff0477ac */ /* 0x000e620008000a00 */
[----:B------:R-:W-:-:S04]  /*00f0*/  IMAD R5, R0, UR6, R7 ;  /* 0x0000000600057c24 */ /* 0x000fc8000f8e0207 */
[----:B0-----:R-:W-:Y:S02]  /*0100*/  IMAD.WIDE R2, R5, 0x4, R2 ;  /* 0x0000000405027825 */ /* 0x001fe400078e0202 */
[----:B------:R-:W0:Y:S04]  /*0110*/  LDC.64 R4, c[0x0][0x388] ;  /* 0x0000e200ff047b82 */ /* 0x000e280000000a00 */
[----:B-1----:R-:W2:Y:S01]  /*0120*/  LDG.E R3, desc[UR4][R2.64] ;  /* 0x0000000402037981 */ /* 0x002ea2000c1e1900 */
[----:B------:R-:W-:-:S04]  /*0130*/  IMAD R7, R7, UR7, R0 ;  /* 0x0000000707077c24 */ /* 0x000fc8000f8e0200 */
[----:B0-----:R-:W-:-:S05]  /*0140*/  IMAD.WIDE R4, R7, 0x4, R4 ;  /* 0x0000000407047825 */ /* 0x001fca00078e0204 */
[----:B--2---:R-:W-:Y:S01]  /*0150*/  STG.E desc[UR4][R4.64], R3 ;  /* 0x0000000304007986 */ /* 0x004fe2000c101904 */
[----:B------:R-:W-:Y:S05]  /*0160*/  EXIT ;  /* 0x000000000000794d */ /* 0x000fea0003800000 */
.L_x_3:
        /* <DEDUP_REMOVED lines=9> */
.L_x_7:


//--------------------- .nv.shared._Z12transpose_v3ILi32EEvPfS0_ii --------------------------
	.section	.nv.shared._Z12transpose_v3ILi32EEvPfS0_ii,"aw",@nobits
	.sectionflags	@""
	.align	4
.nv.shared._Z12transpose_v3ILi32EEvPfS0_ii:
	.zero		5120


//--------------------- .nv.shared.reserved.0     --------------------------
	.section	.nv.shared.reserved.0,"aw",@nobits
	.weak		__nv_reservedSMEM_offset_0_alias
	.size		__nv_reservedSMEM_offset_0_alias, 0, 64
	.other		__nv_reservedSMEM_offset_0_alias,@"STO_CUDA_RESERVED_SHARED STV_DEFAULT"
__nv_reservedSMEM_offset_0_alias:
	.zero		0
	.zero		64


//--------------------- .nv.shared._Z12transpose_v2ILi32EEvPfS0_ii --------------------------
	.section	.nv.shared._Z12transpose_v2ILi32EEvPfS0_ii,"aw",@nobits
	.sectionflags	@""
	.align	4
.nv.shared._Z12transpose_v2ILi32EEvPfS0_ii:
	.zero		5248


//--------------------- .nv.shared._Z12transpose_v1ILi32EEvPfS0_ii --------------------------
	.section	.nv.shared._Z12transpose_v1ILi32EEvPfS0_ii,"aw",@nobits
	.sectionflags	@""
	.align	4
.nv.shared._Z12transpose_v1ILi32EEvPfS0_ii:
	.zero		5120


//--------------------- .nv.constant0._Z12transpose_v3ILi32EEvPfS0_ii --------------------------
	.section	.nv.constant0._Z12transpose_v3ILi32EEvPfS0_ii,"a",@progbits
	.sectionflags	@""
	.align	4
.nv.constant0._Z12transpose_v3ILi32EEvPfS0_ii:
	.zero		920


//--------------------- .nv.constant0._Z12transpose_v2ILi32EEvPfS0_ii --------------------------
	.section	.nv.constant0._Z12transpose_v2ILi32EEvPfS0_ii,"a",@progbits
	.sectionflags	@""
	.align	4
.nv.constant0._Z12transpose_v2ILi32EEvPfS0_ii:
	.zero		920


//--------------------- .nv.constant0._Z12transpose_v1ILi32EEvPfS0_ii --------------------------
	.section	.nv.constant0._Z12transpose_v1ILi32EEvPfS0_ii,"a",@progbits
	.sectionflags	@""
	.align	4
.nv.constant0._Z12transpose_v1ILi32EEvPfS0_ii:
	.zero		920


//--------------------- .nv.constant0._Z12transpose_v0PfS_ii --------------------------
	.section	.nv.constant0._Z12transpose_v0PfS_ii,"a",@progbits
	.sectionflags	@""
	.align	4
.nv.constant0._Z12transpose_v0PfS_ii:
	.zero		920


//--------------------- SYMBOLS --------------------------

	.type		.nv.reservedSmem.offset0,@object
	.size		.nv.reservedSmem.offset0,0x4
	.type		.nv.reservedSmem.cap,@object
	.size		.nv.reservedSmem.cap,0x4
